//
// Generated by NVIDIA NVVM Compiler
//
// Compiler Build ID: CL-36424714
// Cuda compilation tools, release 13.0, V13.0.88
// Based on NVVM 20.0.0
//

.version 9.0
.target sm_100
.address_size 64

	// .globl	_Z7computePiii

.visible .entry _Z7computePiii(
	.param .u64 .ptr .align 1 _Z7computePiii_param_0,
	.param .u32 _Z7computePiii_param_1,
	.param .u32 _Z7computePiii_param_2
)
{
	.reg .pred 	%p<9>;
	.reg .b32 	%r<30>;
	.reg .b64 	%rd<19>;

	ld.param.u64 	%rd2, [_Z7computePiii_param_0];
	ld.param.u32 	%r3, [_Z7computePiii_param_1];
	ld.param.u32 	%r4, [_Z7computePiii_param_2];
	cvta.to.global.u64 	%rd1, %rd2;
	mov.u32 	%r5, %ntid.x;
	mov.u32 	%r6, %ctaid.x;
	mov.u32 	%r7, %tid.x;
	mad.lo.s32 	%r1, %r5, %r6, %r7;
	setp.ge.s32 	%p1, %r1, %r3;
	@%p1 bra 	$L__BB0_11;
	rem.s32 	%r8, %r1, %r4;
	setp.ne.s32 	%p2, %r8, 0;
	@%p2 bra 	$L__BB0_11;
	div.s32 	%r9, %r1, %r4;
	and.b32  	%r10, %r9, 1;
	setp.eq.b32 	%p3, %r10, 1;
	not.pred 	%p4, %p3;
	@%p4 bra 	$L__BB0_7;
	add.s32 	%r2, %r4, %r1;
	setp.le.s32 	%p5, %r2, %r3;
	@%p5 bra 	$L__BB0_6;
	add.s32 	%r15, %r3, -1;
	setp.eq.s32 	%p6, %r1, %r15;
	@%p6 bra 	$L__BB0_11;
	mul.wide.s32 	%rd7, %r3, 4;
	add.s64 	%rd8, %rd1, %rd7;
	ld.global.u32 	%r16, [%rd8+-4];
	mul.wide.s32 	%rd9, %r1, 4;
	add.s64 	%rd10, %rd1, %rd9;
	ld.global.u32 	%r17, [%rd10];
	xor.b32  	%r18, %r17, %r16;
	st.global.u32 	[%rd8+-4], %r18;
	mov.b32 	%r19, 0;
	st.global.u32 	[%rd10], %r19;
	bra.uni 	$L__BB0_11;
$L__BB0_6:
	mul.wide.s32 	%rd3, %r2, 4;
	add.s64 	%rd4, %rd1, %rd3;
	ld.global.u32 	%r11, [%rd4+-4];
	mul.wide.s32 	%rd5, %r1, 4;
	add.s64 	%rd6, %rd1, %rd5;
	ld.global.u32 	%r12, [%rd6];
	xor.b32  	%r13, %r12, %r11;
	st.global.u32 	[%rd4+-4], %r13;
	mov.b32 	%r14, 0;
	st.global.u32 	[%rd6], %r14;
	bra.uni 	$L__BB0_11;
$L__BB0_7:
	add.s32 	%r20, %r4, %r1;
	setp.le.s32 	%p7, %r20, %r3;
	@%p7 bra 	$L__BB0_10;
	add.s32 	%r25, %r3, -1;
	setp.eq.s32 	%p8, %r1, %r25;
	@%p8 bra 	$L__BB0_11;
	mul.wide.s32 	%rd15, %r3, 4;
	add.s64 	%rd16, %rd1, %rd15;
	ld.global.u32 	%r26, [%rd16+-4];
	mul.wide.s32 	%rd17, %r1, 4;
	add.s64 	%rd18, %rd1, %rd17;
	ld.global.u32 	%r27, [%rd18];
	xor.b32  	%r28, %r27, %r26;
	st.global.u32 	[%rd18], %r28;
	mov.b32 	%r29, 0;
	st.global.u32 	[%rd16+-4], %r29;
	bra.uni 	$L__BB0_11;
$L__BB0_10:
	mul.wide.s32 	%rd11, %r1, 4;
	add.s64 	%rd12, %rd1, %rd11;
	ld.global.u32 	%r21, [%rd12];
	mul.wide.s32 	%rd13, %r4, 4;
	add.s64 	%rd14, %rd12, %rd13;
	ld.global.u32 	%r22, [%rd14+-4];
	xor.b32  	%r23, %r22, %r21;
	st.global.u32 	[%rd12], %r23;
	mov.b32 	%r24, 0;
	st.global.u32 	[%rd14+-4], %r24;
$L__BB0_11:
	ret;

}


// ===== COMPILED SASS (sm_100) =====

	.target	sm_100

	.elftype	@"ET_EXEC"


//--------------------- .note.nv.tkinfo           --------------------------
	.section	.note.nv.tkinfo,"",@"SHT_NOTE"
	.sectionflags	@"SHF_NOTE_NV_TKINFO"
	.tkinfo
        /*0018*/ 	.word	0x00000002
        /*0030*/ 	.string	""
        /*0030*/ 	.string	"ptxas"
        /*0030*/ 	.string	"Cuda compilation tools, release 13.0, V13.0.88"
        /*0030*/ 	.string	"Build cuda_13.0.r13.0/compiler.36424714_0"
        /*0030*/ 	.string	"-arch sm_100 -m 64 "



//--------------------- .note.nv.cuinfo           --------------------------
	.section	.note.nv.cuinfo,"",@"SHT_NOTE"
	.sectionflags	@"SHF_NOTE_NV_CUINFO"
        /*0018*/ 	.short	0x0002
        /*001a*/ 	.short	0x0064
        /*001c*/ 	.short	0x0082
	.zero		2


//--------------------- .nv.info                  --------------------------
	.section	.nv.info,"",@"SHT_CUDA_INFO"
	.align	4


	//----- nvinfo : EIATTR_REGCOUNT
	.align		4
        /*0000*/ 	.byte	0x04, 0x2f
        /*0002*/ 	.short	(.L_1 - .L_0)
	.align		4
.L_0:
        /*0004*/ 	.word	index@(_Z7computePiii)
        /*0008*/ 	.word	0x0000000e


	//----- nvinfo : EIATTR_FRAME_SIZE
	.align		4
.L_1:
        /*000c*/ 	.byte	0x04, 0x11
        /*000e*/ 	.short	(.L_3 - .L_2)
	.align		4
.L_2:
        /*0010*/ 	.word	index@(_Z7computePiii)
        /*0014*/ 	.word	0x00000000


	//----- nvinfo : EIATTR_MIN_STACK_SIZE
	.align		4
.L_3:
        /*0018*/ 	.byte	0x04, 0x12
        /*001a*/ 	.short	(.L_5 - .L_4)
	.align		4
.L_4:
        /*001c*/ 	.word	index@(_Z7computePiii)
        /*0020*/ 	.word	0x00000000
.L_5:


//--------------------- .nv.compat                --------------------------
	.section	.nv.compat,"",@"SHT_CUDA_COMPAT_INFO"
	.align	4
        /*0000*/ 	.byte	0x02, 0x09, 0x00, 0x00, 0x02, 0x02, 0x01, 0x00, 0x02, 0x05, 0x05, 0x00, 0x03, 0x07, 0x01, 0x01
        /*0010*/ 	.byte	0x02, 0x03, 0x00, 0x00, 0x02, 0x06, 0x01, 0x00, 0x04, 0x0b, 0x08, 0x00, 0x09, 0x00, 0x00, 0x00
        /*0020*/ 	.byte	0x00, 0x00, 0x00, 0x00


//--------------------- .nv.info._Z7computePiii   --------------------------
	.section	.nv.info._Z7computePiii,"",@"SHT_CUDA_INFO"
	.sectionflags	@""
	.align	4


	//----- nvinfo : EIATTR_CUDA_API_VERSION
	.align		4
        /*0000*/ 	.byte	0x04, 0x37
        /*0002*/ 	.short	(.L_7 - .L_6)
.L_6:
        /*0004*/ 	.word	0x00000082


	//----- nvinfo : EIATTR_KPARAM_INFO
	.align		4
.L_7:
        /*0008*/ 	.byte	0x04, 0x17
        /*000a*/ 	.short	(.L_9 - .L_8)
.L_8:
        /*000c*/ 	.word	0x00000000
        /*0010*/ 	.short	0x0002
        /*0012*/ 	.short	0x000c
        /*0014*/ 	.byte	0x00, 0xf0, 0x11, 0x00


	//----- nvinfo : EIATTR_KPARAM_INFO
	.align		4
.L_9:
        /*0018*/ 	.byte	0x04, 0x17
        /*001a*/ 	.short	(.L_11 - .L_10)
.L_10:
        /*001c*/ 	.word	0x00000000
        /*0020*/ 	.short	0x0001
        /*0022*/ 	.short	0x0008
        /*0024*/ 	.byte	0x00, 0xf0, 0x11, 0x00


	//----- nvinfo : EIATTR_KPARAM_INFO
	.align		4
.L_11:
        /*0028*/ 	.byte	0x04, 0x17
        /*002a*/ 	.short	(.L_13 - .L_12)
.L_12:
        /*002c*/ 	.word	0x00000000
        /*0030*/ 	.short	0x0000
        /*0032*/ 	.short	0x0000
        /*0034*/ 	.byte	0x00, 0xf5, 0x21, 0x00


	//----- nvinfo : EIATTR_SPARSE_MMA_MASK
	.align		4
.L_13:
        /*0038*/ 	.byte	0x03, 0x50
        /*003a*/ 	.short	0x0000


	//----- nvinfo : EIATTR_MAXREG_COUNT
	.align		4
        /*003c*/ 	.byte	0x03, 0x1b
        /*003e*/ 	.short	0x00ff


	//----- nvinfo : EIATTR_MERCURY_ISA_VERSION
	.align		4
        /*0040*/ 	.byte	0x03, 0x5f
        /*0042*/ 	.short	0x0101


	//----- nvinfo : EIATTR_VRC_CTA_INIT_COUNT
	.align		4
        /*0044*/ 	.byte	0x02, 0x4a
	.zero		1
	.zero		1


	//----- nvinfo : EIATTR_EXIT_INSTR_OFFSETS
	.align		4
        /*0048*/ 	.byte	0x04, 0x1c
        /*004a*/ 	.short	(.L_15 - .L_14)


	//   ....[0]....
.L_14:
        /*004c*/ 	.word	0x00000070


	//   ....[1]....
        /*0050*/ 	.word	0x00000210


	//   ....[2]....
        /*0054*/ 	.word	0x00000320


	//   ....[3]....
        /*0058*/ 	.word	0x000003b0


	//   ....[4]....
        /*005c*/ 	.word	0x00000440


	//   ....[5]....
        /*0060*/ 	.word	0x000004a0


	//   ....[6]....
        /*0064*/ 	.word	0x00000530


	//   ....[7]....
        /*0068*/ 	.word	0x000005c0


	//----- nvinfo : EIATTR_CRS_STACK_SIZE
	.align		4
.L_15:
        /*006c*/ 	.byte	0x04, 0x1e
        /*006e*/ 	.short	(.L_17 - .L_16)
.L_16:
        /*0070*/ 	.word	0x00000000


	//----- nvinfo : EIATTR_CBANK_PARAM_SIZE
	.align		4
.L_17:
        /*0074*/ 	.byte	0x03, 0x19
        /*0076*/ 	.short	0x0010


	//----- nvinfo : EIATTR_PARAM_CBANK
	.align		4
        /*0078*/ 	.byte	0x04, 0x0a
        /*007a*/ 	.short	(.L_19 - .L_18)
	.align		4
.L_18:
        /*007c*/ 	.word	index@(.nv.constant0._Z7computePiii)
        /*0080*/ 	.short	0x0380
        /*0082*/ 	.short	0x0010


	//----- nvinfo : EIATTR_SW_WAR
	.align		4
.L_19:
        /*0084*/ 	.byte	0x04, 0x36
        /*0086*/ 	.short	(.L_21 - .L_20)
.L_20:
        /*0088*/ 	.word	0x00000008
.L_21:


//--------------------- .nv.callgraph             --------------------------
	.section	.nv.callgraph,"",@"SHT_CUDA_CALLGRAPH"
	.align	4
	.sectionentsize	8
	.align		4
        /*0000*/ 	.word	0x00000000
	.align		4
        /*0004*/ 	.word	0xffffffff
	.align		4
        /*0008*/ 	.word	0x00000000
	.align		4
        /*000c*/ 	.word	0xfffffffe
	.align		4
        /*0010*/ 	.word	0x00000000
	.align		4
        /*0014*/ 	.word	0xfffffffd
	.align		4
        /*0018*/ 	.word	0x00000000
	.align		4
        /*001c*/ 	.word	0xfffffffc


//--------------------- .text._Z7computePiii      --------------------------
	.section	.text._Z7computePiii,"ax",@progbits
	.align	128
        .global         _Z7computePiii
        .type           _Z7computePiii,@function
        .size           _Z7computePiii,(.L_x_4 - _Z7computePiii)
        .other          _Z7computePiii,@"STO_CUDA_ENTRY STV_DEFAULT"
_Z7computePiii:
.text._Z7computePiii:
[----:B------:R-:W-:Y:S01]  /*0000*/  LDC R1, c[0x0][0x37c] ;  /* 0x0000df00ff017b82 */ /* 0x000fe20000000800 */
[----:B------:R-:W0:Y:S07]  /*0010*/  S2R R0, SR_CTAID.X ;  /* 0x0000000000007919 */ /* 0x000e2e0000002500 */
[----:B------:R-:W1:Y:S01]  /*0020*/  LDC R3, c[0x0][0x388] ;  /* 0x0000e200ff037b82 */ /* 0x000e620000000800 */
[----:B------:R-:W0:Y:S01]  /*0030*/  LDCU UR4, c[0x0][0x360] ;  /* 0x00006c00ff0477ac */ /* 0x000e220008000800 */
[----:B------:R-:W0:Y:S02]  /*0040*/  S2R R5, SR_TID.X ;  /* 0x0000000000057919 */ /* 0x000e240000002100 */
[----:B0-----:R-:W-:-:S05]  /*0050*/  IMAD R0, R0, UR4, R5 ;  /* 0x0000000400007c24 */ /* 0x001fca000f8e0205 */
[----:B-1----:R-:W-:-:S13]  /*0060*/  ISETP.GE.AND P0, PT, R0, R3, PT ;  /* 0x000000030000720c */ /* 0x002fda0003f06270 */
[----:B------:R-:W-:Y:S05]  /*0070*/  @P0 EXIT ;  /* 0x000000000000094d */ /* 0x000fea0003800000 */
[----:B------:R-:W0:Y:S01]  /*0080*/  LDC R5, c[0x0][0x38c] ;  /* 0x0000e300ff057b82 */ /* 0x000e220000000800 */
[----:B------:R-:W-:Y:S02]  /*0090*/  ISETP.GE.AND P2, PT, R0, RZ, PT ;  /* 0x000000ff0000720c */ /* 0x000fe40003f46270 */
[----:B0-----:R-:W-:-:S04]  /*00a0*/  IABS R11, R5 ;  /* 0x00000005000b7213 */ /* 0x001fc80000000000 */
[----:B------:R-:W0:Y:S08]  /*00b0*/  I2F.RP R2, R11 ;  /* 0x0000000b00027306 */ /* 0x000e300000209400 */
[----:B0-----:R-:W0:Y:S02]  /*00c0*/  MUFU.RCP R2, R2 ;  /* 0x0000000200027308 */ /* 0x001e240000001000 */
[----:B0-----:R-:W-:-:S06]  /*00d0*/  VIADD R6, R2, 0xffffffe ;  /* 0x0ffffffe02067836 */ /* 0x001fcc0000000000 */
[----:B------:R0:W1:Y:S02]  /*00e0*/  F2I.FTZ.U32.TRUNC.NTZ R7, R6 ;  /* 0x0000000600077305 */ /* 0x000064000021f000 */
[----:B0-----:R-:W-:Y:S02]  /*00f0*/  IMAD.MOV.U32 R6, RZ, RZ, RZ ;  /* 0x000000ffff067224 */ /* 0x001fe400078e00ff */
[----:B-1----:R-:W-:-:S04]  /*0100*/  IMAD.MOV R4, RZ, RZ, -R7 ;  /* 0x000000ffff047224 */ /* 0x002fc800078e0a07 */
[----:B------:R-:W-:Y:S01]  /*0110*/  IMAD R9, R4, R11, RZ ;  /* 0x0000000b04097224 */ /* 0x000fe200078e02ff */
[----:B------:R-:W-:-:S03]  /*0120*/  IABS R4, R0 ;  /* 0x0000000000047213 */ /* 0x000fc60000000000 */
[----:B------:R-:W-:-:S06]  /*0130*/  IMAD.HI.U32 R7, R7, R9, R6 ;  /* 0x0000000907077227 */ /* 0x000fcc00078e0006 */
[----:B------:R-:W-:-:S04]  /*0140*/  IMAD.HI.U32 R7, R7, R4, RZ ;  /* 0x0000000407077227 */ /* 0x000fc800078e00ff */
[----:B------:R-:W-:-:S04]  /*0150*/  IMAD.MOV R2, RZ, RZ, -R7 ;  /* 0x000000ffff027224 */ /* 0x000fc800078e0a07 */
[----:B------:R-:W-:Y:S01]  /*0160*/  IMAD R2, R11, R2, R4 ;  /* 0x000000020b027224 */ /* 0x000fe200078e0204 */
[----:B------:R-:W-:-:S04]  /*0170*/  LOP3.LUT R4, RZ, R5, RZ, 0x33, !PT ;  /* 0x00000005ff047212 */ /* 0x000fc800078e33ff */
[----:B------:R-:W-:-:S13]  /*0180*/  ISETP.GT.U32.AND P0, PT, R11, R2, PT ;  /* 0x000000020b00720c */ /* 0x000fda0003f04070 */
[----:B------:R-:W-:-:S04]  /*0190*/  @!P0 IMAD.IADD R2, R2, 0x1, -R11 ;  /* 0x0000000102028824 */ /* 0x000fc800078e0a0b */
[----:B------:R-:W-:Y:S01]  /*01a0*/  IMAD.IADD R9, R2, 0x1, -R11 ;  /* 0x0000000102097824 */ /* 0x000fe200078e0a0b */
[----:B------:R-:W-:-:S04]  /*01b0*/  ISETP.GT.U32.AND P1, PT, R11, R2, PT ;  /* 0x000000020b00720c */ /* 0x000fc80003f24070 */
[----:B------:R-:W-:Y:S02]  /*01c0*/  SEL R9, R9, R2, !P1 ;  /* 0x0000000209097207 */ /* 0x000fe40004800000 */
[----:B------:R-:W-:-:S03]  /*01d0*/  ISETP.NE.AND P1, PT, R5, RZ, PT ;  /* 0x000000ff0500720c */ /* 0x000fc60003f25270 */
[----:B------:R-:W-:-:S05]  /*01e0*/  @!P2 IMAD.MOV R9, RZ, RZ, -R9 ;  /* 0x000000ffff09a224 */ /* 0x000fca00078e0a09 */
[----:B------:R-:W-:-:S04]  /*01f0*/  SEL R9, R4, R9, !P1 ;  /* 0x0000000904097207 */ /* 0x000fc80004800000 */
[----:B------:R-:W-:-:S13]  /*0200*/  ISETP.NE.AND P2, PT, R9, RZ, PT ;  /* 0x000000ff0900720c */ /* 0x000fda0003f45270 */
[----:B------:R-:W-:Y:S05]  /*0210*/  @P2 EXIT ;  /* 0x000000000000294d */ /* 0x000fea0003800000 */
[----:B------:R-:W-:Y:S01]  /*0220*/  ISETP.GE.U32.AND P2, PT, R2, R11, PT ;  /* 0x0000000b0200720c */ /* 0x000fe20003f46070 */
[----:B------:R-:W0:Y:S01]  /*0230*/  LDCU.64 UR4, c[0x0][0x358] ;  /* 0x00006b00ff0477ac */ /* 0x000e220008000a00 */
[----:B------:R-:W-:Y:S02]  /*0240*/  LOP3.LUT R2, R0, R5, RZ, 0x3c, !PT ;  /* 0x0000000500027212 */ /* 0x000fe400078e3cff */
[----:B------:R-:W-:Y:S02]  /*0250*/  @!P0 IADD3 R7, PT, PT, R7, 0x1, RZ ;  /* 0x0000000107078810 */ /* 0x000fe40007ffe0ff */
[----:B------:R-:W-:-:S07]  /*0260*/  ISETP.GE.AND P3, PT, R2, RZ, PT ;  /* 0x000000ff0200720c */ /* 0x000fce0003f66270 */
[----:B------:R-:W-:-:S06]  /*0270*/  @P2 VIADD R7, R7, 0x1 ;  /* 0x0000000107072836 */ /* 0x000fcc0000000000 */
[----:B------:R-:W-:-:S05]  /*0280*/  @!P3 IMAD.MOV R7, RZ, RZ, -R7 ;  /* 0x000000ffff07b224 */ /* 0x000fca00078e0a07 */
[----:B------:R-:W-:-:S04]  /*0290*/  SEL R4, R4, R7, !P1 ;  /* 0x0000000704047207 */ /* 0x000fc80004800000 */
[----:B------:R-:W-:-:S04]  /*02a0*/  LOP3.LUT R4, R4, 0x1, RZ, 0xc0, !PT ;  /* 0x0000000104047812 */ /* 0x000fc800078ec0ff */
[----:B------:R-:W-:-:S13]  /*02b0*/  ISETP.NE.U32.AND P0, PT, R4, 0x1, PT ;  /* 0x000000010400780c */ /* 0x000fda0003f05070 */
[----:B0-----:R-:W-:Y:S05]  /*02c0*/  @P0 BRA `(.L_x_0) ;  /* 0x0000000000600947 */ /* 0x001fea0003800000 */
[----:B------:R-:W-:-:S05]  /*02d0*/  IMAD.IADD R2, R0, 0x1, R5 ;  /* 0x0000000100027824 */ /* 0x000fca00078e0205 */
[----:B------:R-:W-:-:S13]  /*02e0*/  ISETP.GT.AND P0, PT, R2, R3, PT ;  /* 0x000000030200720c */ /* 0x000fda0003f04270 */
[----:B------:R-:W-:Y:S05]  /*02f0*/  @!P0 BRA `(.L_x_1) ;  /* 0x0000000000308947 */ /* 0x000fea0003800000 */
[----:B------:R-:W-:-:S04]  /*0300*/  IADD3 R5, PT, PT, R3, -0x1, RZ ;  /* 0xffffffff03057810 */ /* 0x000fc80007ffe0ff */
[----:B------:R-:W-:-:S13]  /*0310*/  ISETP.NE.AND P0, PT, R0, R5, PT ;  /* 0x000000050000720c */ /* 0x000fda0003f05270 */
[----:B------:R-:W-:Y:S05]  /*0320*/  @!P0 EXIT ;  /* 0x000000000000894d */ /* 0x000fea0003800000 */
[----:B------:R-:W0:Y:S02]  /*0330*/  LDC.64 R4, c[0x0][0x380] ;  /* 0x0000e000ff047b82 */ /* 0x000e240000000a00 */
[----:B0-----:R-:W-:-:S04]  /*0340*/  IMAD.WIDE R2, R3, 0x4, R4 ;  /* 0x0000000403027825 */ /* 0x001fc800078e0204 */
[----:B------:R-:W-:Y:S02]  /*0350*/  IMAD.WIDE R4, R0, 0x4, R4 ;  /* 0x0000000400047825 */ /* 0x000fe400078e0204 */
[----:B------:R-:W2:Y:S04]  /*0360*/  LDG.E R0, desc[UR4][R2.64+-0x4] ;  /* 0xfffffc0402007981 */ /* 0x000ea8000c1e1900 */
[----:B------:R-:W2:Y:S02]  /*0370*/  LDG.E R7, desc[UR4][R4.64] ;  /* 0x0000000404077981 */ /* 0x000ea4000c1e1900 */
[----:B--2---:R-:W-:-:S05]  /*0380*/  LOP3.LUT R7, R7, R0, RZ, 0x3c, !PT ;  /* 0x0000000007077212 */ /* 0x004fca00078e3cff */
[----:B------:R-:W-:Y:S04]  /*0390*/  STG.E desc[UR4][R2.64+-0x4], R7 ;  /* 0xfffffc0702007986 */ /* 0x000fe8000c101904 */
[----:B------:R-:W-:Y:S01]  /*03a0*/  STG.E desc[UR4][R4.64], RZ ;  /* 0x000000ff04007986 */ /* 0x000fe2000c101904 */
[----:B------:R-:W-:Y:S05]  /*03b0*/  EXIT ;  /* 0x000000000000794d */ /* 0x000fea0003800000 */
.L_x_1:
        /* <DEDUP_REMOVED lines=9> */
.L_x_0:
[----:B------:R-:W-:-:S05]  /*0450*/  IMAD.IADD R2, R0, 0x1, R5 ;  /* 0x0000000100027824 */ /* 0x000fca00078e0205 */
[----:B------:R-:W-:-:S13]  /*0460*/  ISETP.GT.AND P0, PT, R2, R3, PT ;  /* 0x000000030200720c */ /* 0x000fda0003f04270 */
[----:B------:R-:W-:Y:S05]  /*0470*/  @!P0 BRA `(.L_x_2) ;  /* 0x0000000000308947 */ /* 0x000fea0003800000 */
[----:B------:R-:W-:-:S05]  /*0480*/  VIADD R5, R3, 0xffffffff ;  /* 0xffffffff03057836 */ /* 0x000fca0000000000 */
        /* <DEDUP_REMOVED lines=11> */
.L_x_2:
[----:B------:R-:W0:Y:S02]  /*0540*/  LDC.64 R2, c[0x0][0x380] ;  /* 0x0000e000ff027b82 */ /* 0x000e240000000a00 */
[----:B0-----:R-:W-:-:S05]  /*0550*/  IMAD.WIDE R6, R0, 0x4, R2 ;  /* 0x0000000400067825 */ /* 0x001fca00078e0202 */
[----:B------:R-:W2:Y:S01]  /*0560*/  LDG.E R0, desc[UR4][R6.64] ;  /* 0x0000000406007981 */ /* 0x000ea2000c1e1900 */
[----:B------:R-:W-:-:S05]  /*0570*/  IMAD.WIDE R2, R5, 0x4, R6 ;  /* 0x0000000405027825 */ /* 0x000fca00078e0206 */
[----:B------:R-:W2:Y:S02]  /*0580*/  LDG.E R5, desc[UR4][R2.64+-0x4] ;  /* 0xfffffc0402057981 */ /* 0x000ea4000c1e1900 */
[----:B--2---:R-:W-:-:S05]  /*0590*/  LOP3.LUT R5, R5, R0, RZ, 0x3c, !PT ;  /* 0x0000000005057212 */ /* 0x004fca00078e3cff */
[----:B------:R-:W-:Y:S04]  /*05a0*/  STG.E desc[UR4][R6.64], R5 ;  /* 0x0000000506007986 */ /* 0x000fe8000c101904 */
[----:B------:R-:W-:Y:S01]  /*05b0*/  STG.E desc[UR4][R2.64+-0x4], RZ ;  /* 0xfffffcff02007986 */ /* 0x000fe2000c101904 */
[----:B------:R-:W-:Y:S05]  /*05c0*/  EXIT ;  /* 0x000000000000794d */ /* 0x000fea0003800000 */
.L_x_3:
[----:B------:R-:W-:-:S00]  /*05d0*/  BRA `(.L_x_3) ;  /* 0xfffffffc00fc7947 */ /* 0x000fc0000383ffff */
[----:B------:R-:W-:-:S00]  /*05e0*/  NOP ;  /* 0x0000000000007918 */ /* 0x000fc00000000000 */
        /* <DEDUP_REMOVED lines=9> */
.L_x_4:


//--------------------- .nv.shared.reserved.0     --------------------------
	.section	.nv.shared.reserved.0,"aw",@nobits
	.weak		__nv_reservedSMEM_offset_0_alias
	.size		__nv_reservedSMEM_offset_0_alias, 0, 64
	.other		__nv_reservedSMEM_offset_0_alias,@"STO_CUDA_RESERVED_SHARED STV_DEFAULT"
__nv_reservedSMEM_offset_0_alias:
	.zero		0
	.zero		64


//--------------------- .nv.constant0._Z7computePiii --------------------------
	.section	.nv.constant0._Z7computePiii,"a",@progbits
	.sectionflags	@""
	.align	4
.nv.constant0._Z7computePiii:
	.zero		912


//--------------------- SYMBOLS --------------------------

	.type		.nv.reservedSmem.offset0,@object
	.size		.nv.reservedSmem.offset0,0x4
